	.headerflags	@"EF_CUDA_TEXMODE_UNIFIED EF_CUDA_64BIT_ADDRESS EF_CUDA_SM75 EF_CUDA_VIRTUAL_SM(EF_CUDA_SM75)"
	.elftype	@"ET_EXEC"


//--------------------- .nv.info                  --------------------------
	.section	.nv.info,"",@"SHT_CUDA_INFO"
	.align	4


	//----- nvinfo : EIATTR_MAX_STACK_SIZE
	.align		4
        /*0000*/ 	.byte	0x04, 0x23
        /*0002*/ 	.short	(.L_1 - .L_0)
	.align		4
.L_0:
        /*0004*/ 	.word	index@(linesizeDetect)
        /*0008*/ 	.word	0x00000000


	//----- nvinfo : EIATTR_MIN_STACK_SIZE
	.align		4
.L_1:
        /*000c*/ 	.byte	0x04, 0x12
        /*000e*/ 	.short	(.L_3 - .L_2)
	.align		4
.L_2:
        /*0010*/ 	.word	index@(linesizeDetect)
        /*0014*/ 	.word	0x00000000


	//----- nvinfo : EIATTR_FRAME_SIZE
	.align		4
.L_3:
        /*0018*/ 	.byte	0x04, 0x11
        /*001a*/ 	.short	(.L_5 - .L_4)
	.align		4
.L_4:
        /*001c*/ 	.word	index@(linesizeDetect)
        /*0020*/ 	.word	0x00000000
.L_5:


//--------------------- .nv.info.linesizeDetect   --------------------------
	.section	.nv.info.linesizeDetect,"",@"SHT_CUDA_INFO"
	.align	4


	//----- nvinfo : EIATTR_PARAM_CBANK
	.align		4
        /*0000*/ 	.byte	0x04, 0x0a
        /*0002*/ 	.short	(.L_7 - .L_6)
	.align		4
.L_6:
        /*0004*/ 	.word	index@(linesizeDetect)
        /*0008*/ 	.short	0x0160
        /*000a*/ 	.short	0x0018


	//----- nvinfo : EIATTR_CBANK_PARAM_SIZE
	.align		4
.L_7:
        /*000c*/ 	.byte	0x03, 0x19
        /*000e*/ 	.short	0x0018


	//----- nvinfo : EIATTR_KPARAM_INFO
	.align		4
        /*0010*/ 	.byte	0x04, 0x17
        /*0012*/ 	.short	(.L_9 - .L_8)
.L_8:
        /*0014*/ 	.word	0x00000000
        /*0018*/ 	.short	0x0002
        /*001a*/ 	.short	0x0010
        /*001c*/ 	.byte	0x00, 0xf0, 0x21, 0x00


	//----- nvinfo : EIATTR_KPARAM_INFO
	.align		4
.L_9:
        /*0020*/ 	.byte	0x04, 0x17
        /*0022*/ 	.short	(.L_11 - .L_10)
.L_10:
        /*0024*/ 	.word	0x00000000
        /*0028*/ 	.short	0x0001
        /*002a*/ 	.short	0x0008
        /*002c*/ 	.byte	0x00, 0xf0, 0x21, 0x00


	//----- nvinfo : EIATTR_KPARAM_INFO
	.align		4
.L_11:
        /*0030*/ 	.byte	0x04, 0x17
        /*0032*/ 	.short	(.L_13 - .L_12)
.L_12:
        /*0034*/ 	.word	0x00000000
        /*0038*/ 	.short	0x0000
        /*003a*/ 	.short	0x0000
        /*003c*/ 	.byte	0x00, 0xf0, 0x21, 0x00


	//----- nvinfo : EIATTR_MAXREG_COUNT
	.align		4
.L_13:
        /*0040*/ 	.byte	0x03, 0x1b
        /*0042*/ 	.short	0x00ff


	//----- nvinfo : EIATTR_EXIT_INSTR_OFFSETS
	.align		4
        /*0044*/ 	.byte	0x04, 0x1c
        /*0046*/ 	.short	(.L_15 - .L_14)


	//   ....[0]....
.L_14:
        /*0048*/ 	.word	0x00000940
.L_15:


//--------------------- .nv.constant0.linesizeDetect --------------------------
	.section	.nv.constant0.linesizeDetect,"a",@progbits
	.align	4
.nv.constant0.linesizeDetect:
	.zero		376


//--------------------- .text.linesizeDetect      --------------------------
	.section	.text.linesizeDetect,"ax",@progbits
	.sectionflags	@"SHF_BARRIERS=1"
	.sectioninfo	@"SHI_REGISTERS=90"
	.align	128
        .global         linesizeDetect
        .type           linesizeDetect,@function
        .size           linesizeDetect,(.L_x_1 - linesizeDetect)
        .other          linesizeDetect,@"STO_CUDA_ENTRY STV_DEFAULT"
linesizeDetect:
.text.linesizeDetect:
[----:B------:R-:W-:Y:S02]  /*0000*/  MOV R0, c[0x0][0x160] ;  /* 0x0000580000007a02 */ /* 0x000fe40000000f00 */
[----:B------:R-:W-:Y:S02]  /*0010*/  MOV R1, c[0x0][0x164] ;  /* 0x0000590000017a02 */ /* 0x000fe40000000f00 */
[----:B------:R-:W-:Y:S02]  /*0020*/  MOV R2, c[0x0][0x168] ;  /* 0x00005a0000027a02 */ /* 0x000fe40000000f00 */
[----:B------:R-:W-:Y:S02]  /*0030*/  MOV R3, c[0x0][0x16c] ;  /* 0x00005b0000037a02 */ /* 0x000fe40000000f00 */
[----:B------:R-:W-:Y:S02]  /*0040*/  MOV R4, c[0x0][0x170] ;  /* 0x00005c0000047a02 */ /* 0x000fe40000000f00 */
[----:B------:R-:W-:Y:S04]  /*0050*/  MOV R5, c[0x0][0x174] ;  /* 0x00005d0000057a02 */ /* 0x000fe80000000f00 */
[----:B------:R-:W-:Y:S02]  /*0060*/  CS2R.32 R50, SR_CLOCKLO ;  /* 0x0000000000327805 */ /* 0x000fe40000005000 */
[----:B------:R-:W0:Y:S02]  /*0070*/  LDG.E.STRONG.CTA R49, [R0] ;  /* 0x0000000000317381 */ /* 0x000e2400001f0900 */
[----:B0-----:R-:W-:Y:S02]  /*0080*/  CS2R.32 R51, SR_CLOCKLO ;  /* 0x0000000000337805 */ /* 0x001fe40000005000 */
[----:B------:R-:W0:Y:S02]  /*0090*/  LDG.E.STRONG.CTA R49, [R0+0x4] ;  /* 0x0000040000317381 */ /* 0x000e2400001f0900 */
        /* <DEDUP_REMOVED lines=67> */
[----:B------:R-:W-:Y:S02]  /*04d0*/  BAR.SYNC 0x0 ;  /* 0x0000000000007b1d */ /* 0x000fe40000000000 */
[----:B------:R-:W-:Y:S04]  /*04e0*/  IADD3 R6, R51, -R50, RZ ;  /* 0x8000003233067210 */ /* 0x000fe80007ffe0ff */
        /* <DEDUP_REMOVED lines=34> */
[----:B------:R-:W-:Y:S04]  /*0710*/  STG.E.SYS [R4], R6 ;  /* 0x0000000604007386 */ /* 0x000fe8000010e900 */
[----:B------:R-:W-:Y:S04]  /*0720*/  STG.E.SYS [R4+0x4], R7 ;  /* 0x0000040704007386 */ /* 0x000fe8000010e900 */
        /* <DEDUP_REMOVED lines=33> */
[----:B------:R-:W-:Y:S02]  /*0940*/  EXIT ;  /* 0x000000000000794d */ /* 0x000fe40003800000 */
.L_x_0:
[----:B------:R-:W-:-:S00]  /*0950*/  BRA `(.L_x_0) ;  /* 0xfffffff000007947 */ /* 0x000fc0000383ffff */
[----:B------:R-:W-:-:S00]  /*0960*/  NOP ;  /* 0x0000000000007918 */ /* 0x000fc00000000000 */
[----:B------:R-:W-:-:S00]  /*0970*/  NOP ;  /* 0x0000000000007918 */ /* 0x000fc00000000000 */
.L_x_1:
